	.headerflags	@"EF_CUDA_TEXMODE_UNIFIED EF_CUDA_64BIT_ADDRESS EF_CUDA_ACCELERATORS EF_CUDA_SM90 EF_CUDA_VIRTUAL_SM(EF_CUDA_SM90)"
	.elftype	@"ET_EXEC"


//--------------------- .nv.info                  --------------------------
	.section	.nv.info,"",@"SHT_CUDA_INFO"
	.align	4


	//----- nvinfo : EIATTR_REGCOUNT
	.align		4
        /*0000*/ 	.byte	0x04, 0x2f
        /*0002*/ 	.short	(.L_1 - .L_0)
	.align		4
.L_0:
        /*0004*/ 	.word	index@(triton_poi_fused_convolution_33)
        /*0008*/ 	.word	0x00000012


	//----- nvinfo : EIATTR_MIN_STACK_SIZE
	.align		4
.L_1:
        /*000c*/ 	.byte	0x04, 0x12
        /*000e*/ 	.short	(.L_3 - .L_2)
	.align		4
.L_2:
        /*0010*/ 	.word	index@(triton_poi_fused_convolution_33)
        /*0014*/ 	.word	0x00000000


	//----- nvinfo : EIATTR_FRAME_SIZE
	.align		4
.L_3:
        /*0018*/ 	.byte	0x04, 0x11
        /*001a*/ 	.short	(.L_5 - .L_4)
	.align		4
.L_4:
        /*001c*/ 	.word	index@(triton_poi_fused_convolution_33)
        /*0020*/ 	.word	0x00000000


	//----- nvinfo : EIATTR_MIN_STACK_SIZE
	.align		4
.L_5:
        /*0024*/ 	.byte	0x04, 0x12
        /*0026*/ 	.short	(.L_7 - .L_6)
	.align		4
.L_6:
        /*0028*/ 	.word	index@(triton_poi_fused_convolution_33)
        /*002c*/ 	.word	0x00000000
.L_7:


//--------------------- .nv.info.triton_poi_fused_convolution_33 --------------------------
	.section	.nv.info.triton_poi_fused_convolution_33,"",@"SHT_CUDA_INFO"
	.sectionflags	@""
	.align	4


	//----- nvinfo : EIATTR_CUDA_API_VERSION
	.align		4
        /*0000*/ 	.byte	0x04, 0x37
        /*0002*/ 	.short	(.L_9 - .L_8)
.L_8:
        /*0004*/ 	.word	0x0000007c


	//----- nvinfo : EIATTR_KPARAM_INFO
	.align		4
.L_9:
        /*0008*/ 	.byte	0x04, 0x17
        /*000a*/ 	.short	(.L_11 - .L_10)
.L_10:
        /*000c*/ 	.word	0x00000000
        /*0010*/ 	.short	0x0004
        /*0012*/ 	.short	0x001c
        /*0014*/ 	.byte	0x00, 0xf0, 0x11, 0x00


	//----- nvinfo : EIATTR_KPARAM_INFO
	.align		4
.L_11:
        /*0018*/ 	.byte	0x04, 0x17
        /*001a*/ 	.short	(.L_13 - .L_12)
.L_12:
        /*001c*/ 	.word	0x00000000
        /*0020*/ 	.short	0x0003
        /*0022*/ 	.short	0x0018
        /*0024*/ 	.byte	0x00, 0xf0, 0x11, 0x00


	//----- nvinfo : EIATTR_KPARAM_INFO
	.align		4
.L_13:
        /*0028*/ 	.byte	0x04, 0x17
        /*002a*/ 	.short	(.L_15 - .L_14)
.L_14:
        /*002c*/ 	.word	0x00000000
        /*0030*/ 	.short	0x0002
        /*0032*/ 	.short	0x0010
        /*0034*/ 	.byte	0x00, 0xf4, 0x21, 0x00


	//----- nvinfo : EIATTR_KPARAM_INFO
	.align		4
.L_15:
        /*0038*/ 	.byte	0x04, 0x17
        /*003a*/ 	.short	(.L_17 - .L_16)
.L_16:
        /*003c*/ 	.word	0x00000000
        /*0040*/ 	.short	0x0001
        /*0042*/ 	.short	0x0008
        /*0044*/ 	.byte	0x00, 0xf4, 0x21, 0x00


	//----- nvinfo : EIATTR_KPARAM_INFO
	.align		4
.L_17:
        /*0048*/ 	.byte	0x04, 0x17
        /*004a*/ 	.short	(.L_19 - .L_18)
.L_18:
        /*004c*/ 	.word	0x00000000
        /*0050*/ 	.short	0x0000
        /*0052*/ 	.short	0x0000
        /*0054*/ 	.byte	0x00, 0xf4, 0x21, 0x00


	//----- nvinfo : EIATTR_SPARSE_MMA_MASK
	.align		4
.L_19:
        /*0058*/ 	.byte	0x03, 0x50
        /*005a*/ 	.short	0x0000


	//----- nvinfo : EIATTR_MAXREG_COUNT
	.align		4
        /*005c*/ 	.byte	0x03, 0x1b
        /*005e*/ 	.short	0x00ff


	//----- nvinfo : EIATTR_EXIT_INSTR_OFFSETS
	.align		4
        /*0060*/ 	.byte	0x04, 0x1c
        /*0062*/ 	.short	(.L_21 - .L_20)


	//   ....[0]....
.L_20:
        /*0064*/ 	.word	0x00000350


	//   ....[1]....
        /*0068*/ 	.word	0x000003d0


	//----- nvinfo : EIATTR_REQNTID
	.align		4
.L_21:
        /*006c*/ 	.byte	0x04, 0x10
        /*006e*/ 	.short	(.L_23 - .L_22)
.L_22:
        /*0070*/ 	.word	0x00000080
        /*0074*/ 	.word	0x00000001
        /*0078*/ 	.word	0x00000001


	//----- nvinfo : EIATTR_CBANK_PARAM_SIZE
	.align		4
.L_23:
        /*007c*/ 	.byte	0x03, 0x19
        /*007e*/ 	.short	0x0020


	//----- nvinfo : EIATTR_PARAM_CBANK
	.align		4
        /*0080*/ 	.byte	0x04, 0x0a
        /*0082*/ 	.short	(.L_25 - .L_24)
	.align		4
.L_24:
        /*0084*/ 	.word	index@(.nv.constant0.triton_poi_fused_convolution_33)
        /*0088*/ 	.short	0x0210
        /*008a*/ 	.short	0x0020


	//----- nvinfo : EIATTR_SW_WAR
	.align		4
.L_25:
        /*008c*/ 	.byte	0x04, 0x36
        /*008e*/ 	.short	(.L_27 - .L_26)
.L_26:
        /*0090*/ 	.word	0x00000008
.L_27:


//--------------------- .nv.callgraph             --------------------------
	.section	.nv.callgraph,"",@"SHT_CUDA_CALLGRAPH"
	.align	4
	.sectionentsize	8
	.align		4
        /*0000*/ 	.word	0x00000000
	.align		4
        /*0004*/ 	.word	0xffffffff
	.align		4
        /*0008*/ 	.word	0x00000000
	.align		4
        /*000c*/ 	.word	0xfffffffe
	.align		4
        /*0010*/ 	.word	0x00000000
	.align		4
        /*0014*/ 	.word	0xfffffffd
	.align		4
        /*0018*/ 	.word	0x00000000
	.align		4
        /*001c*/ 	.word	0xfffffffc


//--------------------- .text.triton_poi_fused_convolution_33 --------------------------
	.section	.text.triton_poi_fused_convolution_33,"ax",@progbits
	.sectionflags	@"SHF_BARRIERS=1"
	.align	128
        .global         triton_poi_fused_convolution_33
        .type           triton_poi_fused_convolution_33,@function
        .size           triton_poi_fused_convolution_33,(.L_x_1 - triton_poi_fused_convolution_33)
        .other          triton_poi_fused_convolution_33,@"STO_CUDA_ENTRY STV_DEFAULT"
triton_poi_fused_convolution_33:
.text.triton_poi_fused_convolution_33:
[----:B------:R-:W0:Y:S02]  /*0000*/  LDC R1, c[0x0][0x28] ;  /* 0x00000a00ff017b82 */ /* 0x000e240000000800 */
[----:B------:R-:W1:Y:S01]  /*0010*/  S2R R6, SR_TID.X ;  /* 0x0000000000067919 */ /* 0x000e620000002100 */
[----:B------:R-:W2:Y:S01]  /*0020*/  S2UR UR4, SR_CTAID.X ;  /* 0x00000000000479c3 */ /* 0x000ea20000002500 */
[----:B------:R-:W-:Y:S01]  /*0030*/  ULDC.64 UR8, c[0x0][0x208] ;  /* 0x0000820000087ab9 */ /* 0x000fe20000000a00 */
[----:B------:R-:W3:Y:S06]  /*0040*/  S2R R2, SR_CTAID.Y ;  /* 0x0000000000027919 */ /* 0x000eec0000002600 */
[----:B------:R-:W4:Y:S01]  /*0050*/  LDC.64 R4, c[0x0][0x218] ;  /* 0x00008600ff047b82 */ /* 0x000f220000000a00 */
[----:B--2---:R-:W-:Y:S01]  /*0060*/  USHF.L.U32 UR4, UR4, 0x4, URZ ;  /* 0x0000000404047899 */ /* 0x004fe2000800063f */
[----:B-1----:R-:W-:-:S02]  /*0070*/  IMAD.SHL.U32 R9, R6, 0x2, RZ ;  /* 0x0000000206097824 */ /* 0x002fc400078e00ff */
[----:B---3--:R-:W-:Y:S01]  /*0080*/  IMAD.SHL.U32 R0, R2, 0x10, RZ ;  /* 0x0000001002007824 */ /* 0x008fe200078e00ff */
[----:B------:R-:W-:Y:S02]  /*0090*/  SHF.R.S32.HI R7, RZ, 0x1b, R2 ;  /* 0x0000001bff077819 */ /* 0x000fe40000011402 */
[----:B------:R-:W-:Y:S01]  /*00a0*/  LOP3.LUT R9, R9, 0xe, RZ, 0xc0, !PT ;  /* 0x0000000e09097812 */ /* 0x000fe200078ec0ff */
[----:B------:R-:W1:Y:S01]  /*00b0*/  LDC.64 R2, c[0x0][0x210] ;  /* 0x00008400ff027b82 */ /* 0x000e620000000a00 */
[----:B------:R-:W-:Y:S02]  /*00c0*/  SGXT R7, R7, 0x1 ;  /* 0x000000010707781a */ /* 0x000fe40000000200 */
[----:B------:R-:W-:-:S04]  /*00d0*/  LOP3.LUT R8, R0, R9, RZ, 0xfc, !PT ;  /* 0x0000000900087212 */ /* 0x000fc800078efcff */
[----:B------:R-:W-:Y:S02]  /*00e0*/  LEA.HI R10, R7, R8, RZ, 0x8 ;  /* 0x00000008070a7211 */ /* 0x000fe400078f40ff */
[----:B------:R-:W-:Y:S02]  /*00f0*/  SHF.R.U32.HI R7, RZ, 0x3, R6 ;  /* 0x00000003ff077819 */ /* 0x000fe40000011606 */
[C---:B------:R-:W-:Y:S01]  /*0100*/  LOP3.LUT R11, R10.reuse, 0xffffff00, RZ, 0xc0, !PT ;  /* 0xffffff000a0b7812 */ /* 0x040fe200078ec0ff */
[----:B------:R-:W-:Y:S01]  /*0110*/  IMAD.SHL.U32 R10, R10, 0x10, RZ ;  /* 0x000000100a0a7824 */ /* 0x000fe200078e00ff */
[----:B------:R-:W-:-:S03]  /*0120*/  SGXT.U32 R7, R7, 0x4 ;  /* 0x000000040707781a */ /* 0x000fc60000000000 */
[----:B------:R-:W-:Y:S01]  /*0130*/  IMAD.IADD R11, R8, 0x1, -R11 ;  /* 0x00000001080b7824 */ /* 0x000fe200078e0a0b */
[----:B------:R-:W-:Y:S02]  /*0140*/  LOP3.LUT R8, R7, UR4, RZ, 0xfc, !PT ;  /* 0x0000000407087c12 */ /* 0x000fe4000f8efcff */
[----:B------:R-:W-:Y:S01]  /*0150*/  LOP3.LUT R13, R10, 0xfffff000, RZ, 0xc0, !PT ;  /* 0xfffff0000a0d7812 */ /* 0x000fe200078ec0ff */
[----:B----4-:R-:W-:Y:S01]  /*0160*/  IMAD.WIDE R4, R11, 0x4, R4 ;  /* 0x000000040b047825 */ /* 0x010fe200078e0204 */
[----:B------:R-:W-:-:S03]  /*0170*/  ISETP.GE.AND P0, PT, R8, 0x10, PT ;  /* 0x000000100800780c */ /* 0x000fc60003f06270 */
[----:B------:R-:W-:Y:S02]  /*0180*/  IMAD R10, R8, 0x100, R11 ;  /* 0x00000100080a7824 */ /* 0x000fe400078e020b */
[----:B------:R-:W2:Y:S02]  /*0190*/  LDG.E.EL.64 R4, desc[UR8][R4.64] ;  /* 0x0000000804047981 */ /* 0x000ea4000c2e1b00 */
[----:B------:R-:W-:-:S04]  /*01a0*/  IMAD.IADD R13, R10, 0x1, R13 ;  /* 0x000000010a0d7824 */ /* 0x000fc800078e020d */
[----:B-1----:R-:W-:Y:S01]  /*01b0*/  IMAD.WIDE R10, R13, 0x4, R2 ;  /* 0x000000040d0a7825 */ /* 0x002fe200078e0202 */
[----:B------:R-:W-:-:S06]  /*01c0*/  CS2R R2, SRZ ;  /* 0x0000000000027805 */ /* 0x000fcc000001ff00 */
[----:B------:R1:W2:Y:S01]  /*01d0*/  @!P0 LDG.E.EL.64 R2, desc[UR8][R10.64] ;  /* 0x000000080a028981 */ /* 0x0002a2000c2e1b00 */
[----:B------:R-:W3:Y:S01]  /*01e0*/  S2UR UR6, SR_CgaCtaId ;  /* 0x00000000000679c3 */ /* 0x000ee20000008800 */
[----:B------:R-:W-:Y:S01]  /*01f0*/  IMAD.SHL.U32 R8, R6, 0x20, RZ ;  /* 0x0000002006087824 */ /* 0x000fe200078e00ff */
[----:B------:R-:W-:-:S04]  /*0200*/  UMOV UR5, 0x400 ;  /* 0x0000040000057882 */ /* 0x000fc80000000000 */
[----:B------:R-:W-:-:S04]  /*0210*/  LOP3.LUT R8, R8, 0xe0, RZ, 0xc0, !PT ;  /* 0x000000e008087812 */ /* 0x000fc800078ec0ff */
[C---:B------:R-:W-:Y:S02]  /*0220*/  LOP3.LUT R14, R8.reuse, 0x10, RZ, 0xfc, !PT ;  /* 0x00000010080e7812 */ /* 0x040fe400078efcff */
[----:B------:R-:W-:Y:S01]  /*0230*/  LOP3.LUT R12, R8, R7, RZ, 0xfc, !PT ;  /* 0x00000007080c7212 */ /* 0x000fe200078efcff */
[----:B---3--:R-:W-:-:S06]  /*0240*/  UPRMT UR5, UR6, 0x654, UR5 ;  /* 0x0000065406057896 */ /* 0x008fcc0008000005 */
[----:B------:R-:W-:Y:S02]  /*0250*/  LEA.HI R13, R8, UR5, RZ, 0x1e ;  /* 0x00000005080d7c11 */ /* 0x000fe4000f8ff0ff */
[----:B------:R-:W-:-:S03]  /*0260*/  LEA.HI R15, R14, UR5, RZ, 0x1e ;  /* 0x000000050e0f7c11 */ /* 0x000fc6000f8ff0ff */
[C---:B------:R-:W-:Y:S02]  /*0270*/  IMAD R13, R12.reuse, 0x4, R13 ;  /* 0x000000040c0d7824 */ /* 0x040fe400078e020d */
[----:B------:R-:W-:Y:S01]  /*0280*/  IMAD R12, R12, 0x4, R15 ;  /* 0x000000040c0c7824 */ /* 0x000fe200078e020f */
[----:B------:R-:W-:Y:S02]  /*0290*/  LOP3.LUT R9, R9, UR4, RZ, 0xfc, !PT ;  /* 0x0000000409097c12 */ /* 0x000fe4000f8efcff */
[----:B------:R-:W-:Y:S02]  /*02a0*/  SHF.R.U32.HI R8, RZ, 0x1, R6 ;  /* 0x00000001ff087819 */ /* 0x000fe40000011606 */
[----:B------:R-:W-:Y:S01]  /*02b0*/  ISETP.GE.AND P0, PT, R9, 0x10, PT ;  /* 0x000000100900780c */ /* 0x000fe20003f06270 */
[----:B------:R-:W-:Y:S01]  /*02c0*/  IMAD.SHL.U32 R6, R6, 0x8, RZ ;  /* 0x0000000806067824 */ /* 0x000fe200078e00ff */
[----:B------:R-:W-:-:S04]  /*02d0*/  LOP3.LUT R8, R8, 0x3c, RZ, 0xc0, !PT ;  /* 0x0000003c08087812 */ /* 0x000fc800078ec0ff */
[----:B-1----:R-:W-:-:S04]  /*02e0*/  LOP3.LUT R11, R6, 0x3f8, RZ, 0xc0, !PT ;  /* 0x000003f8060b7812 */ /* 0x002fc800078ec0ff */
[----:B------:R-:W-:Y:S01]  /*02f0*/  IADD3 R8, R11, UR5, R8 ;  /* 0x000000050b087c10 */ /* 0x000fe2000fffe008 */
[----:B--2---:R-:W-:Y:S01]  /*0300*/  FADD R2, R4, R2 ;  /* 0x0000000204027221 */ /* 0x004fe20000000000 */
[----:B------:R-:W-:-:S04]  /*0310*/  FADD R3, R5, R3 ;  /* 0x0000000305037221 */ /* 0x000fc80000000000 */
[----:B------:R1:W-:Y:S04]  /*0320*/  STS [R13], R2 ;  /* 0x000000020d007388 */ /* 0x0003e80000000800 */
[----:B------:R1:W-:Y:S01]  /*0330*/  STS [R12+0x40], R3 ;  /* 0x000040030c007388 */ /* 0x0003e20000000800 */
[----:B------:R-:W-:Y:S06]  /*0340*/  BAR.SYNC.DEFER_BLOCKING 0x0 ;  /* 0x0000000000007b1d */ /* 0x000fec0000010000 */
[----:B-1----:R-:W-:Y:S05]  /*0350*/  @P0 EXIT ;  /* 0x000000000000094d */ /* 0x002fea0003800000 */
[----:B------:R-:W-:Y:S01]  /*0360*/  LDS R4, [R8] ;  /* 0x0000000008047984 */ /* 0x000fe20000000800 */
[----:B------:R-:W0:Y:S01]  /*0370*/  LDC.64 R2, c[0x0][0x220] ;  /* 0x00008800ff027b82 */ /* 0x000e220000000a00 */
[----:B------:R-:W-:Y:S02]  /*0380*/  LOP3.LUT R0, R0, R7, RZ, 0xfc, !PT ;  /* 0x0000000700007212 */ /* 0x000fe400078efcff */
[----:B------:R-:W1:Y:S03]  /*0390*/  LDS R5, [R8+0x4] ;  /* 0x0000040008057984 */ /* 0x000e660000000800 */
[----:B------:R-:W-:-:S04]  /*03a0*/  IMAD R9, R0, 0x10, R9 ;  /* 0x0000001000097824 */ /* 0x000fc800078e0209 */
[----:B0-----:R-:W-:-:S05]  /*03b0*/  IMAD.WIDE R2, R9, 0x4, R2 ;  /* 0x0000000409027825 */ /* 0x001fca00078e0202 */
[----:B-1----:R-:W-:Y:S01]  /*03c0*/  STG.E.64 desc[UR8][R2.64], R4 ;  /* 0x0000000402007986 */ /* 0x002fe2000c101b08 */
[----:B------:R-:W-:Y:S05]  /*03d0*/  EXIT ;  /* 0x000000000000794d */ /* 0x000fea0003800000 */
.L_x_0:
[----:B------:R-:W-:-:S00]  /*03e0*/  BRA `(.L_x_0) ;  /* 0xfffffffc00fc7947 */ /* 0x000fc0000383ffff */
[----:B------:R-:W-:-:S00]  /*03f0*/  NOP ;  /* 0x0000000000007918 */ /* 0x000fc00000000000 */
        /* <DEDUP_REMOVED lines=8> */
.L_x_1:


//--------------------- .nv.shared.triton_poi_fused_convolution_33 --------------------------
	.section	.nv.shared.triton_poi_fused_convolution_33,"aw",@nobits
	.sectionflags	@""
	.align	16
	.zero		1024


//--------------------- .nv.constant0.triton_poi_fused_convolution_33 --------------------------
	.section	.nv.constant0.triton_poi_fused_convolution_33,"a",@progbits
	.sectionflags	@""
	.align	4
.nv.constant0.triton_poi_fused_convolution_33:
	.zero		560
